//
// Generated by NVIDIA NVVM Compiler
//
// Compiler Build ID: CL-36424714
// Cuda compilation tools, release 13.0, V13.0.88
// Based on NVVM 20.0.0
//

.version 9.0
.target sm_100
.address_size 64

	// .globl	_Z10add_kernelPdS_S_

.visible .entry _Z10add_kernelPdS_S_(
	.param .u64 .ptr .align 1 _Z10add_kernelPdS_S__param_0,
	.param .u64 .ptr .align 1 _Z10add_kernelPdS_S__param_1,
	.param .u64 .ptr .align 1 _Z10add_kernelPdS_S__param_2
)
{
	.reg .b32 	%r<2>;
	.reg .b64 	%rd<11>;
	.reg .b64 	%fd<4>;

	ld.param.u64 	%rd1, [_Z10add_kernelPdS_S__param_0];
	ld.param.u64 	%rd2, [_Z10add_kernelPdS_S__param_1];
	ld.param.u64 	%rd3, [_Z10add_kernelPdS_S__param_2];
	cvta.to.global.u64 	%rd4, %rd1;
	cvta.to.global.u64 	%rd5, %rd3;
	cvta.to.global.u64 	%rd6, %rd2;
	mov.u32 	%r1, %tid.x;
	mul.wide.u32 	%rd7, %r1, 8;
	add.s64 	%rd8, %rd6, %rd7;
	ld.global.f64 	%fd1, [%rd8];
	add.s64 	%rd9, %rd5, %rd7;
	ld.global.f64 	%fd2, [%rd9];
	add.f64 	%fd3, %fd1, %fd2;
	add.s64 	%rd10, %rd4, %rd7;
	st.global.f64 	[%rd10], %fd3;
	ret;

}
	// .globl	_Z10init_arrayPdS_
.visible .entry _Z10init_arrayPdS_(
	.param .u64 .ptr .align 1 _Z10init_arrayPdS__param_0,
	.param .u64 .ptr .align 1 _Z10init_arrayPdS__param_1
)
{
	.reg .b32 	%r<2>;
	.reg .b64 	%rd<10>;

	ld.param.u64 	%rd1, [_Z10init_arrayPdS__param_0];
	ld.param.u64 	%rd2, [_Z10init_arrayPdS__param_1];
	cvta.to.global.u64 	%rd3, %rd2;
	cvta.to.global.u64 	%rd4, %rd1;
	mov.u32 	%r1, %tid.x;
	mul.wide.u32 	%rd5, %r1, 8;
	add.s64 	%rd6, %rd4, %rd5;
	mov.b64 	%rd7, 4611686018427387904;
	st.global.u64 	[%rd6], %rd7;
	add.s64 	%rd8, %rd3, %rd5;
	mov.b64 	%rd9, 4617315517961601024;
	st.global.u64 	[%rd8], %rd9;
	ret;

}
	// .globl	_Z15init_array_setpPdS_
.visible .entry _Z15init_array_setpPdS_(
	.param .u64 .ptr .align 1 _Z15init_array_setpPdS__param_0,
	.param .u64 .ptr .align 1 _Z15init_array_setpPdS__param_1
)
{
	.reg .pred 	%p<2>;
	.reg .b32 	%r<2>;
	.reg .b64 	%rd<14>;

	ld.param.u64 	%rd3, [_Z15init_array_setpPdS__param_0];
	ld.param.u64 	%rd4, [_Z15init_array_setpPdS__param_1];
	cvta.to.global.u64 	%rd1, %rd4;
	cvta.to.global.u64 	%rd2, %rd3;
	mov.u32 	%r1, %tid.x;
	setp.gt.u32 	%p1, %r1, 15;
	@%p1 bra 	$L__BB2_2;
	mul.wide.u32 	%rd9, %r1, 8;
	add.s64 	%rd10, %rd2, %rd9;
	mov.b64 	%rd11, 4611686018427387904;
	st.global.u64 	[%rd10], %rd11;
	add.s64 	%rd12, %rd1, %rd9;
	mov.b64 	%rd13, 4617315517961601024;
	st.global.u64 	[%rd12], %rd13;
	bra.uni 	$L__BB2_3;
$L__BB2_2:
	mul.wide.u32 	%rd5, %r1, 8;
	add.s64 	%rd6, %rd2, %rd5;
	mov.b64 	%rd7, 0;
	st.global.u64 	[%rd6], %rd7;
	add.s64 	%rd8, %rd1, %rd5;
	st.global.u64 	[%rd8], %rd7;
$L__BB2_3:
	ret;

}
	// .globl	_Z14init_array_braPdS_
.visible .entry _Z14init_array_braPdS_(
	.param .u64 .ptr .align 1 _Z14init_array_braPdS__param_0,
	.param .u64 .ptr .align 1 _Z14init_array_braPdS__param_1
)
{
	.reg .pred 	%p<2>;
	.reg .b32 	%r<2>;
	.reg .b64 	%rd<15>;
	.reg .b64 	%fd<13>;

	ld.param.u64 	%rd3, [_Z14init_array_braPdS__param_0];
	ld.param.u64 	%rd4, [_Z14init_array_braPdS__param_1];
	cvta.to.global.u64 	%rd1, %rd4;
	cvta.to.global.u64 	%rd2, %rd3;
	mov.u32 	%r1, %tid.x;
	setp.ne.s32 	%p1, %r1, 0;
	@%p1 bra 	$L__BB3_2;
	mov.b64 	%rd10, 4611686018427387904;
	st.global.u64 	[%rd2], %rd10;
	mov.b64 	%rd11, 4617315517961601024;
	st.global.u64 	[%rd1], %rd11;
	mov.f64 	%fd12, 0d4014000000000000;
	mov.f64 	%fd11, 0d4000000000000000;
	bra.uni 	$L__BB3_3;
$L__BB3_2:
	mul.wide.u32 	%rd5, %r1, 8;
	add.s64 	%rd6, %rd2, %rd5;
	mov.b64 	%rd7, -4616189618054758400;
	st.global.u64 	[%rd6], %rd7;
	add.s64 	%rd8, %rd1, %rd5;
	mov.b64 	%rd9, -4611686018427387904;
	st.global.u64 	[%rd8], %rd9;
	mov.f64 	%fd12, 0dC000000000000000;
	mov.f64 	%fd11, 0dBFF0000000000000;
$L__BB3_3:
	mul.wide.u32 	%rd12, %r1, 8;
	add.s64 	%rd13, %rd2, %rd12;
	ld.global.f64 	%fd7, [%rd13];
	add.f64 	%fd8, %fd11, %fd7;
	st.global.f64 	[%rd13], %fd8;
	add.s64 	%rd14, %rd1, %rd12;
	ld.global.f64 	%fd9, [%rd14];
	add.f64 	%fd10, %fd12, %fd9;
	st.global.f64 	[%rd14], %fd10;
	ret;

}


// ===== COMPILED SASS (sm_100) =====

	.target	sm_100

	.elftype	@"ET_EXEC"


//--------------------- .note.nv.tkinfo           --------------------------
	.section	.note.nv.tkinfo,"",@"SHT_NOTE"
	.sectionflags	@"SHF_NOTE_NV_TKINFO"
	.tkinfo
        /*0018*/ 	.word	0x00000002
        /*0030*/ 	.string	""
        /*0030*/ 	.string	"ptxas"
        /*0030*/ 	.string	"Cuda compilation tools, release 13.0, V13.0.88"
        /*0030*/ 	.string	"Build cuda_13.0.r13.0/compiler.36424714_0"
        /*0030*/ 	.string	"-arch sm_100 -m 64 "



//--------------------- .note.nv.cuinfo           --------------------------
	.section	.note.nv.cuinfo,"",@"SHT_NOTE"
	.sectionflags	@"SHF_NOTE_NV_CUINFO"
        /*0018*/ 	.short	0x0002
        /*001a*/ 	.short	0x0064
        /*001c*/ 	.short	0x0082
	.zero		2


//--------------------- .nv.info                  --------------------------
	.section	.nv.info,"",@"SHT_CUDA_INFO"
	.align	4


	//----- nvinfo : EIATTR_REGCOUNT
	.align		4
        /*0000*/ 	.byte	0x04, 0x2f
        /*0002*/ 	.short	(.L_1 - .L_0)
	.align		4
.L_0:
        /*0004*/ 	.word	index@(_Z10add_kernelPdS_S_)
        /*0008*/ 	.word	0x0000000e


	//----- nvinfo : EIATTR_FRAME_SIZE
	.align		4
.L_1:
        /*000c*/ 	.byte	0x04, 0x11
        /*000e*/ 	.short	(.L_3 - .L_2)
	.align		4
.L_2:
        /*0010*/ 	.word	index@(_Z10add_kernelPdS_S_)
        /*0014*/ 	.word	0x00000000


	//----- nvinfo : EIATTR_REGCOUNT
	.align		4
.L_3:
        /*0018*/ 	.byte	0x04, 0x2f
        /*001a*/ 	.short	(.L_5 - .L_4)
	.align		4
.L_4:
        /*001c*/ 	.word	index@(_Z10init_arrayPdS_)
        /*0020*/ 	.word	0x0000000c


	//----- nvinfo : EIATTR_FRAME_SIZE
	.align		4
.L_5:
        /*0024*/ 	.byte	0x04, 0x11
        /*0026*/ 	.short	(.L_7 - .L_6)
	.align		4
.L_6:
        /*0028*/ 	.word	index@(_Z10init_arrayPdS_)
        /*002c*/ 	.word	0x00000000


	//----- nvinfo : EIATTR_REGCOUNT
	.align		4
.L_7:
        /*0030*/ 	.byte	0x04, 0x2f
        /*0032*/ 	.short	(.L_9 - .L_8)
	.align		4
.L_8:
        /*0034*/ 	.word	index@(_Z15init_array_setpPdS_)
        /*0038*/ 	.word	0x0000000e


	//----- nvinfo : EIATTR_FRAME_SIZE
	.align		4
.L_9:
        /*003c*/ 	.byte	0x04, 0x11
        /*003e*/ 	.short	(.L_11 - .L_10)
	.align		4
.L_10:
        /*0040*/ 	.word	index@(_Z15init_array_setpPdS_)
        /*0044*/ 	.word	0x00000000


	//----- nvinfo : EIATTR_REGCOUNT
	.align		4
.L_11:
        /*0048*/ 	.byte	0x04, 0x2f
        /*004a*/ 	.short	(.L_13 - .L_12)
	.align		4
.L_12:
        /*004c*/ 	.word	index@(_Z14init_array_braPdS_)
        /*0050*/ 	.word	0x00000010


	//----- nvinfo : EIATTR_FRAME_SIZE
	.align		4
.L_13:
        /*0054*/ 	.byte	0x04, 0x11
        /*0056*/ 	.short	(.L_15 - .L_14)
	.align		4
.L_14:
        /*0058*/ 	.word	index@(_Z14init_array_braPdS_)
        /*005c*/ 	.word	0x00000000


	//----- nvinfo : EIATTR_MIN_STACK_SIZE
	.align		4
.L_15:
        /*0060*/ 	.byte	0x04, 0x12
        /*0062*/ 	.short	(.L_17 - .L_16)
	.align		4
.L_16:
        /*0064*/ 	.word	index@(_Z14init_array_braPdS_)
        /*0068*/ 	.word	0x00000000


	//----- nvinfo : EIATTR_MIN_STACK_SIZE
	.align		4
.L_17:
        /*006c*/ 	.byte	0x04, 0x12
        /*006e*/ 	.short	(.L_19 - .L_18)
	.align		4
.L_18:
        /*0070*/ 	.word	index@(_Z15init_array_setpPdS_)
        /*0074*/ 	.word	0x00000000


	//----- nvinfo : EIATTR_MIN_STACK_SIZE
	.align		4
.L_19:
        /*0078*/ 	.byte	0x04, 0x12
        /*007a*/ 	.short	(.L_21 - .L_20)
	.align		4
.L_20:
        /*007c*/ 	.word	index@(_Z10init_arrayPdS_)
        /*0080*/ 	.word	0x00000000


	//----- nvinfo : EIATTR_MIN_STACK_SIZE
	.align		4
.L_21:
        /*0084*/ 	.byte	0x04, 0x12
        /*0086*/ 	.short	(.L_23 - .L_22)
	.align		4
.L_22:
        /*0088*/ 	.word	index@(_Z10add_kernelPdS_S_)
        /*008c*/ 	.word	0x00000000
.L_23:


//--------------------- .nv.compat                --------------------------
	.section	.nv.compat,"",@"SHT_CUDA_COMPAT_INFO"
	.align	4
        /*0000*/ 	.byte	0x02, 0x09, 0x00, 0x00, 0x02, 0x02, 0x01, 0x00, 0x02, 0x05, 0x05, 0x00, 0x03, 0x07, 0x01, 0x01
        /*0010*/ 	.byte	0x02, 0x03, 0x00, 0x00, 0x02, 0x06, 0x01, 0x00, 0x04, 0x0b, 0x08, 0x00, 0x01, 0x00, 0x00, 0x00
        /*0020*/ 	.byte	0x00, 0x00, 0x00, 0x00


//--------------------- .nv.info._Z14init_array_braPdS_ --------------------------
	.section	.nv.info._Z14init_array_braPdS_,"",@"SHT_CUDA_INFO"
	.sectionflags	@""
	.align	4


	//----- nvinfo : EIATTR_CUDA_API_VERSION
	.align		4
        /*0000*/ 	.byte	0x04, 0x37
        /*0002*/ 	.short	(.L_25 - .L_24)
.L_24:
        /*0004*/ 	.word	0x00000082


	//----- nvinfo : EIATTR_KPARAM_INFO
	.align		4
.L_25:
        /*0008*/ 	.byte	0x04, 0x17
        /*000a*/ 	.short	(.L_27 - .L_26)
.L_26:
        /*000c*/ 	.word	0x00000000
        /*0010*/ 	.short	0x0001
        /*0012*/ 	.short	0x0008
        /*0014*/ 	.byte	0x00, 0xf5, 0x21, 0x00


	//----- nvinfo : EIATTR_KPARAM_INFO
	.align		4
.L_27:
        /*0018*/ 	.byte	0x04, 0x17
        /*001a*/ 	.short	(.L_29 - .L_28)
.L_28:
        /*001c*/ 	.word	0x00000000
        /*0020*/ 	.short	0x0000
        /*0022*/ 	.short	0x0000
        /*0024*/ 	.byte	0x00, 0xf5, 0x21, 0x00


	//----- nvinfo : EIATTR_SPARSE_MMA_MASK
	.align		4
.L_29:
        /*0028*/ 	.byte	0x03, 0x50
        /*002a*/ 	.short	0x0000


	//----- nvinfo : EIATTR_MAXREG_COUNT
	.align		4
        /*002c*/ 	.byte	0x03, 0x1b
        /*002e*/ 	.short	0x00ff


	//----- nvinfo : EIATTR_MERCURY_ISA_VERSION
	.align		4
        /*0030*/ 	.byte	0x03, 0x5f
        /*0032*/ 	.short	0x0101


	//----- nvinfo : EIATTR_VRC_CTA_INIT_COUNT
	.align		4
        /*0034*/ 	.byte	0x02, 0x4a
	.zero		1
	.zero		1


	//----- nvinfo : EIATTR_EXIT_INSTR_OFFSETS
	.align		4
        /*0038*/ 	.byte	0x04, 0x1c
        /*003a*/ 	.short	(.L_31 - .L_30)


	//   ....[0]....
.L_30:
        /*003c*/ 	.word	0x000002c0


	//----- nvinfo : EIATTR_CRS_STACK_SIZE
	.align		4
.L_31:
        /*0040*/ 	.byte	0x04, 0x1e
        /*0042*/ 	.short	(.L_33 - .L_32)
.L_32:
        /*0044*/ 	.word	0x00000000


	//----- nvinfo : EIATTR_CBANK_PARAM_SIZE
	.align		4
.L_33:
        /*0048*/ 	.byte	0x03, 0x19
        /*004a*/ 	.short	0x0010


	//----- nvinfo : EIATTR_PARAM_CBANK
	.align		4
        /*004c*/ 	.byte	0x04, 0x0a
        /*004e*/ 	.short	(.L_35 - .L_34)
	.align		4
.L_34:
        /*0050*/ 	.word	index@(.nv.constant0._Z14init_array_braPdS_)
        /*0054*/ 	.short	0x0380
        /*0056*/ 	.short	0x0010


	//----- nvinfo : EIATTR_SW_WAR
	.align		4
.L_35:
        /*0058*/ 	.byte	0x04, 0x36
        /*005a*/ 	.short	(.L_37 - .L_36)
.L_36:
        /*005c*/ 	.word	0x00000008
.L_37:


//--------------------- .nv.info._Z15init_array_setpPdS_ --------------------------
	.section	.nv.info._Z15init_array_setpPdS_,"",@"SHT_CUDA_INFO"
	.sectionflags	@""
	.align	4


	//----- nvinfo : EIATTR_CUDA_API_VERSION
	.align		4
        /*0000*/ 	.byte	0x04, 0x37
        /*0002*/ 	.short	(.L_39 - .L_38)
.L_38:
        /*0004*/ 	.word	0x00000082


	//----- nvinfo : EIATTR_KPARAM_INFO
	.align		4
.L_39:
        /*0008*/ 	.byte	0x04, 0x17
        /*000a*/ 	.short	(.L_41 - .L_40)
.L_40:
        /*000c*/ 	.word	0x00000000
        /*0010*/ 	.short	0x0001
        /*0012*/ 	.short	0x0008
        /*0014*/ 	.byte	0x00, 0xf5, 0x21, 0x00


	//----- nvinfo : EIATTR_KPARAM_INFO
	.align		4
.L_41:
        /*0018*/ 	.byte	0x04, 0x17
        /*001a*/ 	.short	(.L_43 - .L_42)
.L_42:
        /*001c*/ 	.word	0x00000000
        /*0020*/ 	.short	0x0000
        /*0022*/ 	.short	0x0000
        /*0024*/ 	.byte	0x00, 0xf5, 0x21, 0x00


	//----- nvinfo : EIATTR_SPARSE_MMA_MASK
	.align		4
.L_43:
        /*0028*/ 	.byte	0x03, 0x50
        /*002a*/ 	.short	0x0000


	//----- nvinfo : EIATTR_MAXREG_COUNT
	.align		4
        /*002c*/ 	.byte	0x03, 0x1b
        /*002e*/ 	.short	0x00ff


	//----- nvinfo : EIATTR_MERCURY_ISA_VERSION
	.align		4
        /*0030*/ 	.byte	0x03, 0x5f
        /*0032*/ 	.short	0x0101


	//----- nvinfo : EIATTR_VRC_CTA_INIT_COUNT
	.align		4
        /*0034*/ 	.byte	0x02, 0x4a
	.zero		1
	.zero		1


	//----- nvinfo : EIATTR_EXIT_INSTR_OFFSETS
	.align		4
        /*0038*/ 	.byte	0x04, 0x1c
        /*003a*/ 	.short	(.L_45 - .L_44)


	//   ....[0]....
.L_44:
        /*003c*/ 	.word	0x000000e0


	//   ....[1]....
        /*0040*/ 	.word	0x00000150


	//----- nvinfo : EIATTR_CBANK_PARAM_SIZE
	.align		4
.L_45:
        /*0044*/ 	.byte	0x03, 0x19
        /*0046*/ 	.short	0x0010


	//----- nvinfo : EIATTR_PARAM_CBANK
	.align		4
        /*0048*/ 	.byte	0x04, 0x0a
        /*004a*/ 	.short	(.L_47 - .L_46)
	.align		4
.L_46:
        /*004c*/ 	.word	index@(.nv.constant0._Z15init_array_setpPdS_)
        /*0050*/ 	.short	0x0380
        /*0052*/ 	.short	0x0010


	//----- nvinfo : EIATTR_SW_WAR
	.align		4
.L_47:
        /*0054*/ 	.byte	0x04, 0x36
        /*0056*/ 	.short	(.L_49 - .L_48)
.L_48:
        /*0058*/ 	.word	0x00000008
.L_49:


//--------------------- .nv.info._Z10init_arrayPdS_ --------------------------
	.section	.nv.info._Z10init_arrayPdS_,"",@"SHT_CUDA_INFO"
	.sectionflags	@""
	.align	4


	//----- nvinfo : EIATTR_CUDA_API_VERSION
	.align		4
        /*0000*/ 	.byte	0x04, 0x37
        /*0002*/ 	.short	(.L_51 - .L_50)
.L_50:
        /*0004*/ 	.word	0x00000082


	//----- nvinfo : EIATTR_KPARAM_INFO
	.align		4
.L_51:
        /*0008*/ 	.byte	0x04, 0x17
        /*000a*/ 	.short	(.L_53 - .L_52)
.L_52:
        /*000c*/ 	.word	0x00000000
        /*0010*/ 	.short	0x0001
        /*0012*/ 	.short	0x0008
        /*0014*/ 	.byte	0x00, 0xf5, 0x21, 0x00


	//----- nvinfo : EIATTR_KPARAM_INFO
	.align		4
.L_53:
        /*0018*/ 	.byte	0x04, 0x17
        /*001a*/ 	.short	(.L_55 - .L_54)
.L_54:
        /*001c*/ 	.word	0x00000000
        /*0020*/ 	.short	0x0000
        /*0022*/ 	.short	0x0000
        /*0024*/ 	.byte	0x00, 0xf5, 0x21, 0x00


	//----- nvinfo : EIATTR_SPARSE_MMA_MASK
	.align		4
.L_55:
        /*0028*/ 	.byte	0x03, 0x50
        /*002a*/ 	.short	0x0000


	//----- nvinfo : EIATTR_MAXREG_COUNT
	.align		4
        /*002c*/ 	.byte	0x03, 0x1b
        /*002e*/ 	.short	0x00ff


	//----- nvinfo : EIATTR_MERCURY_ISA_VERSION
	.align		4
        /*0030*/ 	.byte	0x03, 0x5f
        /*0032*/ 	.short	0x0101


	//----- nvinfo : EIATTR_VRC_CTA_INIT_COUNT
	.align		4
        /*0034*/ 	.byte	0x02, 0x4a
	.zero		1
	.zero		1


	//----- nvinfo : EIATTR_EXIT_INSTR_OFFSETS
	.align		4
        /*0038*/ 	.byte	0x04, 0x1c
        /*003a*/ 	.short	(.L_57 - .L_56)


	//   ....[0]....
.L_56:
        /*003c*/ 	.word	0x000000d0


	//----- nvinfo : EIATTR_CBANK_PARAM_SIZE
	.align		4
.L_57:
        /*0040*/ 	.byte	0x03, 0x19
        /*0042*/ 	.short	0x0010


	//----- nvinfo : EIATTR_PARAM_CBANK
	.align		4
        /*0044*/ 	.byte	0x04, 0x0a
        /*0046*/ 	.short	(.L_59 - .L_58)
	.align		4
.L_58:
        /*0048*/ 	.word	index@(.nv.constant0._Z10init_arrayPdS_)
        /*004c*/ 	.short	0x0380
        /*004e*/ 	.short	0x0010


	//----- nvinfo : EIATTR_SW_WAR
	.align		4
.L_59:
        /*0050*/ 	.byte	0x04, 0x36
        /*0052*/ 	.short	(.L_61 - .L_60)
.L_60:
        /*0054*/ 	.word	0x00000008
.L_61:


//--------------------- .nv.info._Z10add_kernelPdS_S_ --------------------------
	.section	.nv.info._Z10add_kernelPdS_S_,"",@"SHT_CUDA_INFO"
	.sectionflags	@""
	.align	4


	//----- nvinfo : EIATTR_CUDA_API_VERSION
	.align		4
        /*0000*/ 	.byte	0x04, 0x37
        /*0002*/ 	.short	(.L_63 - .L_62)
.L_62:
        /*0004*/ 	.word	0x00000082


	//----- nvinfo : EIATTR_KPARAM_INFO
	.align		4
.L_63:
        /*0008*/ 	.byte	0x04, 0x17
        /*000a*/ 	.short	(.L_65 - .L_64)
.L_64:
        /*000c*/ 	.word	0x00000000
        /*0010*/ 	.short	0x0002
        /*0012*/ 	.short	0x0010
        /*0014*/ 	.byte	0x00, 0xf5, 0x21, 0x00


	//----- nvinfo : EIATTR_KPARAM_INFO
	.align		4
.L_65:
        /*0018*/ 	.byte	0x04, 0x17
        /*001a*/ 	.short	(.L_67 - .L_66)
.L_66:
        /*001c*/ 	.word	0x00000000
        /*0020*/ 	.short	0x0001
        /*0022*/ 	.short	0x0008
        /*0024*/ 	.byte	0x00, 0xf5, 0x21, 0x00


	//----- nvinfo : EIATTR_KPARAM_INFO
	.align		4
.L_67:
        /*0028*/ 	.byte	0x04, 0x17
        /*002a*/ 	.short	(.L_69 - .L_68)
.L_68:
        /*002c*/ 	.word	0x00000000
        /*0030*/ 	.short	0x0000
        /*0032*/ 	.short	0x0000
        /*0034*/ 	.byte	0x00, 0xf5, 0x21, 0x00


	//----- nvinfo : EIATTR_SPARSE_MMA_MASK
	.align		4
.L_69:
        /*0038*/ 	.byte	0x03, 0x50
        /*003a*/ 	.short	0x0000


	//----- nvinfo : EIATTR_MAXREG_COUNT
	.align		4
        /*003c*/ 	.byte	0x03, 0x1b
        /*003e*/ 	.short	0x00ff


	//----- nvinfo : EIATTR_MERCURY_ISA_VERSION
	.align		4
        /*0040*/ 	.byte	0x03, 0x5f
        /*0042*/ 	.short	0x0101


	//----- nvinfo : EIATTR_VRC_CTA_INIT_COUNT
	.align		4
        /*0044*/ 	.byte	0x02, 0x4a
	.zero		1
	.zero		1


	//----- nvinfo : EIATTR_EXIT_INSTR_OFFSETS
	.align		4
        /*0048*/ 	.byte	0x04, 0x1c
        /*004a*/ 	.short	(.L_71 - .L_70)


	//   ....[0]....
.L_70:
        /*004c*/ 	.word	0x000000d0


	//----- nvinfo : EIATTR_CBANK_PARAM_SIZE
	.align		4
.L_71:
        /*0050*/ 	.byte	0x03, 0x19
        /*0052*/ 	.short	0x0018


	//----- nvinfo : EIATTR_PARAM_CBANK
	.align		4
        /*0054*/ 	.byte	0x04, 0x0a
        /*0056*/ 	.short	(.L_73 - .L_72)
	.align		4
.L_72:
        /*0058*/ 	.word	index@(.nv.constant0._Z10add_kernelPdS_S_)
        /*005c*/ 	.short	0x0380
        /*005e*/ 	.short	0x0018


	//----- nvinfo : EIATTR_SW_WAR
	.align		4
.L_73:
        /*0060*/ 	.byte	0x04, 0x36
        /*0062*/ 	.short	(.L_75 - .L_74)
.L_74:
        /*0064*/ 	.word	0x00000008
.L_75:


//--------------------- .nv.callgraph             --------------------------
	.section	.nv.callgraph,"",@"SHT_CUDA_CALLGRAPH"
	.align	4
	.sectionentsize	8
	.align		4
        /*0000*/ 	.word	0x00000000
	.align		4
        /*0004*/ 	.word	0xffffffff
	.align		4
        /*0008*/ 	.word	0x00000000
	.align		4
        /*000c*/ 	.word	0xfffffffe
	.align		4
        /*0010*/ 	.word	0x00000000
	.align		4
        /*0014*/ 	.word	0xfffffffd
	.align		4
        /*0018*/ 	.word	0x00000000
	.align		4
        /*001c*/ 	.word	0xfffffffc


//--------------------- .text._Z14init_array_braPdS_ --------------------------
	.section	.text._Z14init_array_braPdS_,"ax",@progbits
	.align	128
        .global         _Z14init_array_braPdS_
        .type           _Z14init_array_braPdS_,@function
        .size           _Z14init_array_braPdS_,(.L_x_7 - _Z14init_array_braPdS_)
        .other          _Z14init_array_braPdS_,@"STO_CUDA_ENTRY STV_DEFAULT"
_Z14init_array_braPdS_:
.text._Z14init_array_braPdS_:
[----:B------:R-:W-:Y:S01]  /*0000*/  LDC R1, c[0x0][0x37c] ;  /* 0x0000df00ff017b82 */ /* 0x000fe20000000800 */
[----:B------:R-:W0:Y:S01]  /*0010*/  S2R R0, SR_TID.X ;  /* 0x0000000000007919 */ /* 0x000e220000002100 */
[----:B------:R-:W1:Y:S01]  /*0020*/  LDCU.64 UR4, c[0x0][0x358] ;  /* 0x00006b00ff0477ac */ /* 0x000e620008000a00 */
[----:B------:R-:W-:Y:S01]  /*0030*/  BSSY.RECONVERGENT B0, `(.L_x_0) ;  /* 0x000001e000007945 */ /* 0x000fe20003800200 */
[----:B0-----:R-:W-:-:S13]  /*0040*/  ISETP.NE.AND P0, PT, R0, RZ, PT ;  /* 0x000000ff0000720c */ /* 0x001fda0003f05270 */
[----:B-1----:R-:W-:Y:S05]  /*0050*/  @P0 BRA `(.L_x_1) ;  /* 0x0000000000340947 */ /* 0x002fea0003800000 */
[----:B------:R-:W0:Y:S01]  /*0060*/  LDC.64 R2, c[0x0][0x380] ;  /* 0x0000e000ff027b82 */ /* 0x000e220000000a00 */
[----:B------:R-:W-:Y:S02]  /*0070*/  HFMA2 R10, -RZ, RZ, 0, 0 ;  /* 0x00000000ff0a7431 */ /* 0x000fe400000001ff */
[----:B------:R-:W-:Y:S01]  /*0080*/  IMAD.MOV.U32 R11, RZ, RZ, 0x40000000 ;  /* 0x40000000ff0b7424 */ /* 0x000fe200078e00ff */
[----:B------:R-:W-:Y:S01]  /*0090*/  MOV R12, 0x0 ;  /* 0x00000000000c7802 */ /* 0x000fe20000000f00 */
[----:B------:R-:W-:Y:S02]  /*00a0*/  IMAD.MOV.U32 R13, RZ, RZ, 0x40140000 ;  /* 0x40140000ff0d7424 */ /* 0x000fe400078e00ff */
[----:B------:R-:W-:Y:S02]  /*00b0*/  HFMA2 R6, -RZ, RZ, 0, 0 ;  /* 0x00000000ff067431 */ /* 0x000fe400000001ff */
[----:B------:R-:W-:Y:S01]  /*00c0*/  IMAD.MOV.U32 R7, RZ, RZ, 0x40140000 ;  /* 0x40140000ff077424 */ /* 0x000fe200078e00ff */
[----:B------:R-:W-:Y:S01]  /*00d0*/  MOV R8, 0x0 ;  /* 0x0000000000087802 */ /* 0x000fe20000000f00 */
[----:B------:R-:W1:Y:S01]  /*00e0*/  LDC.64 R4, c[0x0][0x388] ;  /* 0x0000e200ff047b82 */ /* 0x000e620000000a00 */
[----:B------:R-:W-:Y:S01]  /*00f0*/  IMAD.MOV.U32 R9, RZ, RZ, 0x40000000 ;  /* 0x40000000ff097424 */ /* 0x000fe200078e00ff */
[----:B0-----:R2:W-:Y:S04]  /*0100*/  STG.E.64 desc[UR4][R2.64], R10 ;  /* 0x0000000a02007986 */ /* 0x0015e8000c101b04 */
[----:B-1----:R2:W-:Y:S01]  /*0110*/  STG.E.64 desc[UR4][R4.64], R12 ;  /* 0x0000000c04007986 */ /* 0x0025e2000c101b04 */
[----:B------:R-:W-:Y:S05]  /*0120*/  BRA `(.L_x_2) ;  /* 0x0000000000387947 */ /* 0x000fea0003800000 */
.L_x_1:
[----:B------:R-:W0:Y:S01]  /*0130*/  LDC.64 R2, c[0x0][0x380] ;  /* 0x0000e000ff027b82 */ /* 0x000e220000000a00 */
[----:B------:R-:W-:Y:S01]  /*0140*/  HFMA2 R10, -RZ, RZ, 0, 0 ;  /* 0x00000000ff0a7431 */ /* 0x000fe200000001ff */
[----:B------:R-:W-:Y:S01]  /*0150*/  MOV R11, 0xbff00000 ;  /* 0xbff00000000b7802 */ /* 0x000fe20000000f00 */
[----:B------:R-:W-:Y:S02]  /*0160*/  HFMA2 R13, -RZ, RZ, -2, 0 ;  /* 0xc0000000ff0d7431 */ /* 0x000fe400000001ff */
[----:B------:R-:W-:Y:S02]  /*0170*/  IMAD.MOV.U32 R12, RZ, RZ, 0x0 ;  /* 0x00000000ff0c7424 */ /* 0x000fe400078e00ff */
[----:B------:R-:W-:Y:S01]  /*0180*/  HFMA2 R8, -RZ, RZ, 0, 0 ;  /* 0x00000000ff087431 */ /* 0x000fe200000001ff */
[----:B------:R-:W-:Y:S01]  /*0190*/  MOV R6, 0x0 ;  /* 0x0000000000067802 */ /* 0x000fe20000000f00 */
[----:B------:R-:W-:Y:S01]  /*01a0*/  IMAD.MOV.U32 R7, RZ, RZ, -0x40000000 ;  /* 0xc0000000ff077424 */ /* 0x000fe200078e00ff */
[----:B------:R-:W1:Y:S01]  /*01b0*/  LDC.64 R4, c[0x0][0x388] ;  /* 0x0000e200ff047b82 */ /* 0x000e620000000a00 */
[----:B------:R-:W-:Y:S01]  /*01c0*/  MOV R9, 0xbff00000 ;  /* 0xbff0000000097802 */ /* 0x000fe20000000f00 */
[----:B0-----:R-:W-:-:S05]  /*01d0*/  IMAD.WIDE.U32 R2, R0, 0x8, R2 ;  /* 0x0000000800027825 */ /* 0x001fca00078e0002 */
[----:B------:R0:W-:Y:S01]  /*01e0*/  STG.E.64 desc[UR4][R2.64], R10 ;  /* 0x0000000a02007986 */ /* 0x0001e2000c101b04 */
[----:B-1----:R-:W-:-:S05]  /*01f0*/  IMAD.WIDE.U32 R4, R0, 0x8, R4 ;  /* 0x0000000800047825 */ /* 0x002fca00078e0004 */
[----:B------:R0:W-:Y:S02]  /*0200*/  STG.E.64 desc[UR4][R4.64], R12 ;  /* 0x0000000c04007986 */ /* 0x0001e4000c101b04 */
.L_x_2:
[----:B------:R-:W-:Y:S05]  /*0210*/  BSYNC.RECONVERGENT B0 ;  /* 0x0000000000007941 */ /* 0x000fea0003800200 */
.L_x_0:
[----:B0-2---:R-:W0:Y:S08]  /*0220*/  LDC.64 R2, c[0x0][0x380] ;  /* 0x0000e000ff027b82 */ /* 0x005e300000000a00 */
[----:B------:R-:W1:Y:S01]  /*0230*/  LDC.64 R4, c[0x0][0x388] ;  /* 0x0000e200ff047b82 */ /* 0x000e620000000a00 */
[----:B0-----:R-:W-:-:S05]  /*0240*/  IMAD.WIDE.U32 R10, R0, 0x8, R2 ;  /* 0x00000008000a7825 */ /* 0x001fca00078e0002 */
[----:B------:R-:W2:Y:S02]  /*0250*/  LDG.E.64 R2, desc[UR4][R10.64] ;  /* 0x000000040a027981 */ /* 0x000ea4000c1e1b00 */
[----:B--2---:R-:W-:Y:S01]  /*0260*/  DADD R2, R2, R8 ;  /* 0x0000000002027229 */ /* 0x004fe20000000008 */
[----:B-1----:R-:W-:-:S06]  /*0270*/  IMAD.WIDE.U32 R8, R0, 0x8, R4 ;  /* 0x0000000800087825 */ /* 0x002fcc00078e0004 */
[----:B------:R-:W-:Y:S04]  /*0280*/  STG.E.64 desc[UR4][R10.64], R2 ;  /* 0x000000020a007986 */ /* 0x000fe8000c101b04 */
[----:B------:R-:W2:Y:S02]  /*0290*/  LDG.E.64 R4, desc[UR4][R8.64] ;  /* 0x0000000408047981 */ /* 0x000ea4000c1e1b00 */
[----:B--2---:R-:W-:-:S07]  /*02a0*/  DADD R4, R4, R6 ;  /* 0x0000000004047229 */ /* 0x004fce0000000006 */
[----:B------:R-:W-:Y:S01]  /*02b0*/  STG.E.64 desc[UR4][R8.64], R4 ;  /* 0x0000000408007986 */ /* 0x000fe2000c101b04 */
[----:B------:R-:W-:Y:S05]  /*02c0*/  EXIT ;  /* 0x000000000000794d */ /* 0x000fea0003800000 */
.L_x_3:
[----:B------:R-:W-:-:S00]  /*02d0*/  BRA `(.L_x_3) ;  /* 0xfffffffc00fc7947 */ /* 0x000fc0000383ffff */
[----:B------:R-:W-:-:S00]  /*02e0*/  NOP ;  /* 0x0000000000007918 */ /* 0x000fc00000000000 */
        /* <DEDUP_REMOVED lines=9> */
.L_x_7:


//--------------------- .text._Z15init_array_setpPdS_ --------------------------
	.section	.text._Z15init_array_setpPdS_,"ax",@progbits
	.align	128
        .global         _Z15init_array_setpPdS_
        .type           _Z15init_array_setpPdS_,@function
        .size           _Z15init_array_setpPdS_,(.L_x_8 - _Z15init_array_setpPdS_)
        .other          _Z15init_array_setpPdS_,@"STO_CUDA_ENTRY STV_DEFAULT"
_Z15init_array_setpPdS_:
.text._Z15init_array_setpPdS_:
[----:B------:R-:W-:Y:S01]  /*0000*/  LDC R1, c[0x0][0x37c] ;  /* 0x0000df00ff017b82 */ /* 0x000fe20000000800 */
[----:B------:R-:W0:Y:S07]  /*0010*/  S2R R11, SR_TID.X ;  /* 0x00000000000b7919 */ /* 0x000e2e0000002100 */
[----:B------:R-:W1:Y:S01]  /*0020*/  LDC.64 R2, c[0x0][0x380] ;  /* 0x0000e000ff027b82 */ /* 0x000e620000000a00 */
[----:B------:R-:W2:Y:S07]  /*0030*/  LDCU.64 UR4, c[0x0][0x358] ;  /* 0x00006b00ff0477ac */ /* 0x000eae0008000a00 */
[----:B------:R-:W3:Y:S01]  /*0040*/  LDC.64 R4, c[0x0][0x388] ;  /* 0x0000e200ff047b82 */ /* 0x000ee20000000a00 */
[----:B0-----:R-:W-:-:S13]  /*0050*/  ISETP.GT.U32.AND P0, PT, R11, 0xf, PT ;  /* 0x0000000f0b00780c */ /* 0x001fda0003f04070 */
[----:B------:R-:W-:Y:S01]  /*0060*/  @!P0 MOV R6, 0x0 ;  /* 0x0000000000068802 */ /* 0x000fe20000000f00 */
[C---:B-1----:R-:W-:Y:S01]  /*0070*/  @!P0 IMAD.WIDE.U32 R2, R11.reuse, 0x8, R2 ;  /* 0x000000080b028825 */ /* 0x042fe200078e0002 */
[----:B------:R-:W-:Y:S02]  /*0080*/  @!P0 MOV R7, 0x40000000 ;  /* 0x4000000000078802 */ /* 0x000fe40000000f00 */
[----:B------:R-:W-:Y:S01]  /*0090*/  @!P0 MOV R8, 0x0 ;  /* 0x0000000000088802 */ /* 0x000fe20000000f00 */
[----:B---3--:R-:W-:Y:S01]  /*00a0*/  @!P0 IMAD.WIDE.U32 R4, R11, 0x8, R4 ;  /* 0x000000080b048825 */ /* 0x008fe200078e0004 */
[----:B------:R-:W-:Y:S01]  /*00b0*/  @!P0 MOV R9, 0x40140000 ;  /* 0x4014000000098802 */ /* 0x000fe20000000f00 */
[----:B--2---:R0:W-:Y:S04]  /*00c0*/  @!P0 STG.E.64 desc[UR4][R2.64], R6 ;  /* 0x0000000602008986 */ /* 0x0041e8000c101b04 */
[----:B------:R0:W-:Y:S01]  /*00d0*/  @!P0 STG.E.64 desc[UR4][R4.64], R8 ;  /* 0x0000000804008986 */ /* 0x0001e2000c101b04 */
[----:B------:R-:W-:Y:S05]  /*00e0*/  @!P0 EXIT ;  /* 0x000000000000894d */ /* 0x000fea0003800000 */
[----:B0-----:R-:W0:Y:S08]  /*00f0*/  LDC.64 R2, c[0x0][0x380] ;  /* 0x0000e000ff027b82 */ /* 0x001e300000000a00 */
[----:B------:R-:W1:Y:S01]  /*0100*/  LDC.64 R4, c[0x0][0x388] ;  /* 0x0000e200ff047b82 */ /* 0x000e620000000a00 */
[----:B0-----:R-:W-:-:S05]  /*0110*/  IMAD.WIDE.U32 R2, R11, 0x8, R2 ;  /* 0x000000080b027825 */ /* 0x001fca00078e0002 */
[----:B------:R-:W-:Y:S01]  /*0120*/  STG.E.64 desc[UR4][R2.64], RZ ;  /* 0x000000ff02007986 */ /* 0x000fe2000c101b04 */
[----:B-1----:R-:W-:-:S05]  /*0130*/  IMAD.WIDE.U32 R4, R11, 0x8, R4 ;  /* 0x000000080b047825 */ /* 0x002fca00078e0004 */
[----:B------:R-:W-:Y:S01]  /*0140*/  STG.E.64 desc[UR4][R4.64], RZ ;  /* 0x000000ff04007986 */ /* 0x000fe2000c101b04 */
[----:B------:R-:W-:Y:S05]  /*0150*/  EXIT ;  /* 0x000000000000794d */ /* 0x000fea0003800000 */
.L_x_4:
        /* <DEDUP_REMOVED lines=10> */
.L_x_8:


//--------------------- .text._Z10init_arrayPdS_  --------------------------
	.section	.text._Z10init_arrayPdS_,"ax",@progbits
	.align	128
        .global         _Z10init_arrayPdS_
        .type           _Z10init_arrayPdS_,@function
        .size           _Z10init_arrayPdS_,(.L_x_9 - _Z10init_arrayPdS_)
        .other          _Z10init_arrayPdS_,@"STO_CUDA_ENTRY STV_DEFAULT"
_Z10init_arrayPdS_:
.text._Z10init_arrayPdS_:
[----:B------:R-:W-:Y:S01]  /*0000*/  LDC R1, c[0x0][0x37c] ;  /* 0x0000df00ff017b82 */ /* 0x000fe20000000800 */
[----:B------:R-:W0:Y:S07]  /*0010*/  S2R R7, SR_TID.X ;  /* 0x0000000000077919 */ /* 0x000e2e0000002100 */
[----:B------:R-:W0:Y:S01]  /*0020*/  LDC.64 R2, c[0x0][0x380] ;  /* 0x0000e000ff027b82 */ /* 0x000e220000000a00 */
[----:B------:R-:W1:Y:S01]  /*0030*/  LDCU.64 UR4, c[0x0][0x358] ;  /* 0x00006b00ff0477ac */ /* 0x000e620008000a00 */
[----:B------:R-:W-:Y:S01]  /*0040*/  HFMA2 R6, -RZ, RZ, 0, 0 ;  /* 0x00000000ff067431 */ /* 0x000fe200000001ff */
[----:B------:R-:W-:Y:S01]  /*0050*/  MOV R9, 0x40140000 ;  /* 0x4014000000097802 */ /* 0x000fe20000000f00 */
[----:B------:R-:W-:-:S04]  /*0060*/  HFMA2 R8, -RZ, RZ, 0, 0 ;  /* 0x00000000ff087431 */ /* 0x000fc800000001ff */
[----:B------:R-:W2:Y:S01]  /*0070*/  LDC.64 R4, c[0x0][0x388] ;  /* 0x0000e200ff047b82 */ /* 0x000ea20000000a00 */
[----:B0-----:R-:W-:-:S04]  /*0080*/  IMAD.WIDE.U32 R2, R7, 0x8, R2 ;  /* 0x0000000807027825 */ /* 0x001fc800078e0002 */
[----:B--2---:R-:W-:Y:S01]  /*0090*/  IMAD.WIDE.U32 R4, R7, 0x8, R4 ;  /* 0x0000000807047825 */ /* 0x004fe200078e0004 */
[----:B------:R-:W-:-:S05]  /*00a0*/  MOV R7, 0x40000000 ;  /* 0x4000000000077802 */ /* 0x000fca0000000f00 */
[----:B-1----:R-:W-:Y:S04]  /*00b0*/  STG.E.64 desc[UR4][R2.64], R6 ;  /* 0x0000000602007986 */ /* 0x002fe8000c101b04 */
[----:B------:R-:W-:Y:S01]  /*00c0*/  STG.E.64 desc[UR4][R4.64], R8 ;  /* 0x0000000804007986 */ /* 0x000fe2000c101b04 */
[----:B------:R-:W-:Y:S05]  /*00d0*/  EXIT ;  /* 0x000000000000794d */ /* 0x000fea0003800000 */
.L_x_5:
        /* <DEDUP_REMOVED lines=10> */
.L_x_9:


//--------------------- .text._Z10add_kernelPdS_S_ --------------------------
	.section	.text._Z10add_kernelPdS_S_,"ax",@progbits
	.align	128
        .global         _Z10add_kernelPdS_S_
        .type           _Z10add_kernelPdS_S_,@function
        .size           _Z10add_kernelPdS_S_,(.L_x_10 - _Z10add_kernelPdS_S_)
        .other          _Z10add_kernelPdS_S_,@"STO_CUDA_ENTRY STV_DEFAULT"
_Z10add_kernelPdS_S_:
.text._Z10add_kernelPdS_S_:
[----:B------:R-:W-:Y:S01]  /*0000*/  LDC R1, c[0x0][0x37c] ;  /* 0x0000df00ff017b82 */ /* 0x000fe20000000800 */
[----:B------:R-:W0:Y:S07]  /*0010*/  S2R R11, SR_TID.X ;  /* 0x00000000000b7919 */ /* 0x000e2e0000002100 */
[----:B------:R-:W0:Y:S01]  /*0020*/  LDC.64 R2, c[0x0][0x388] ;  /* 0x0000e200ff027b82 */ /* 0x000e220000000a00 */
[----:B------:R-:W1:Y:S07]  /*0030*/  LDCU.64 UR4, c[0x0][0x358] ;  /* 0x00006b00ff0477ac */ /* 0x000e6e0008000a00 */
[----:B------:R-:W2:Y:S08]  /*0040*/  LDC.64 R4, c[0x0][0x390] ;  /* 0x0000e400ff047b82 */ /* 0x000eb00000000a00 */
[----:B------:R-:W3:Y:S01]  /*0050*/  LDC.64 R8, c[0x0][0x380] ;  /* 0x0000e000ff087b82 */ /* 0x000ee20000000a00 */
[----:B0-----:R-:W-:-:S04]  /*0060*/  IMAD.WIDE.U32 R2, R11, 0x8, R2 ;  /* 0x000000080b027825 */ /* 0x001fc800078e0002 */
[C---:B--2---:R-:W-:Y:S02]  /*0070*/  IMAD.WIDE.U32 R4, R11.reuse, 0x8, R4 ;  /* 0x000000080b047825 */ /* 0x044fe400078e0004 */
[----:B-1----:R-:W2:Y:S04]  /*0080*/  LDG.E.64 R2, desc[UR4][R2.64] ;  /* 0x0000000402027981 */ /* 0x002ea8000c1e1b00 */
[----:B------:R-:W2:Y:S01]  /*0090*/  LDG.E.64 R4, desc[UR4][R4.64] ;  /* 0x0000000404047981 */ /* 0x000ea2000c1e1b00 */
[----:B---3--:R-:W-:Y:S01]  /*00a0*/  IMAD.WIDE.U32 R8, R11, 0x8, R8 ;  /* 0x000000080b087825 */ /* 0x008fe200078e0008 */
[----:B--2---:R-:W-:-:S07]  /*00b0*/  DADD R6, R2, R4 ;  /* 0x0000000002067229 */ /* 0x004fce0000000004 */
[----:B------:R-:W-:Y:S01]  /*00c0*/  STG.E.64 desc[UR4][R8.64], R6 ;  /* 0x0000000608007986 */ /* 0x000fe2000c101b04 */
[----:B------:R-:W-:Y:S05]  /*00d0*/  EXIT ;  /* 0x000000000000794d */ /* 0x000fea0003800000 */
.L_x_6:
        /* <DEDUP_REMOVED lines=10> */
.L_x_10:


//--------------------- .nv.shared.reserved.0     --------------------------
	.section	.nv.shared.reserved.0,"aw",@nobits
	.weak		__nv_reservedSMEM_offset_0_alias
	.size		__nv_reservedSMEM_offset_0_alias, 0, 64
	.other		__nv_reservedSMEM_offset_0_alias,@"STO_CUDA_RESERVED_SHARED STV_DEFAULT"
__nv_reservedSMEM_offset_0_alias:
	.zero		0
	.zero		64


//--------------------- .nv.constant0._Z14init_array_braPdS_ --------------------------
	.section	.nv.constant0._Z14init_array_braPdS_,"a",@progbits
	.sectionflags	@""
	.align	4
.nv.constant0._Z14init_array_braPdS_:
	.zero		912


//--------------------- .nv.constant0._Z15init_array_setpPdS_ --------------------------
	.section	.nv.constant0._Z15init_array_setpPdS_,"a",@progbits
	.sectionflags	@""
	.align	4
.nv.constant0._Z15init_array_setpPdS_:
	.zero		912


//--------------------- .nv.constant0._Z10init_arrayPdS_ --------------------------
	.section	.nv.constant0._Z10init_arrayPdS_,"a",@progbits
	.sectionflags	@""
	.align	4
.nv.constant0._Z10init_arrayPdS_:
	.zero		912


//--------------------- .nv.constant0._Z10add_kernelPdS_S_ --------------------------
	.section	.nv.constant0._Z10add_kernelPdS_S_,"a",@progbits
	.sectionflags	@""
	.align	4
.nv.constant0._Z10add_kernelPdS_S_:
	.zero		920


//--------------------- SYMBOLS --------------------------

	.type		.nv.reservedSmem.offset0,@object
	.size		.nv.reservedSmem.offset0,0x4
